//
// Generated by NVIDIA NVVM Compiler
//
// Compiler Build ID: CL-36424714
// Cuda compilation tools, release 13.0, V13.0.88
// Based on NVVM 20.0.0
//

.version 9.0
.target sm_100
.address_size 64

	// .globl	_Z17computeSSIMKernelPKfS0_Pfiiiiii

.visible .entry _Z17computeSSIMKernelPKfS0_Pfiiiiii(
	.param .u64 .ptr .align 1 _Z17computeSSIMKernelPKfS0_Pfiiiiii_param_0,
	.param .u64 .ptr .align 1 _Z17computeSSIMKernelPKfS0_Pfiiiiii_param_1,
	.param .u64 .ptr .align 1 _Z17computeSSIMKernelPKfS0_Pfiiiiii_param_2,
	.param .u32 _Z17computeSSIMKernelPKfS0_Pfiiiiii_param_3,
	.param .u32 _Z17computeSSIMKernelPKfS0_Pfiiiiii_param_4,
	.param .u32 _Z17computeSSIMKernelPKfS0_Pfiiiiii_param_5,
	.param .u32 _Z17computeSSIMKernelPKfS0_Pfiiiiii_param_6,
	.param .u32 _Z17computeSSIMKernelPKfS0_Pfiiiiii_param_7,
	.param .u32 _Z17computeSSIMKernelPKfS0_Pfiiiiii_param_8
)
{
	.reg .pred 	%p<10>;
	.reg .b32 	%r<62>;
	.reg .b32 	%f<105>;
	.reg .b64 	%rd<15>;

	ld.param.u64 	%rd3, [_Z17computeSSIMKernelPKfS0_Pfiiiiii_param_0];
	ld.param.u64 	%rd4, [_Z17computeSSIMKernelPKfS0_Pfiiiiii_param_1];
	ld.param.u32 	%r24, [_Z17computeSSIMKernelPKfS0_Pfiiiiii_param_3];
	ld.param.u32 	%r28, [_Z17computeSSIMKernelPKfS0_Pfiiiiii_param_4];
	ld.param.u32 	%r25, [_Z17computeSSIMKernelPKfS0_Pfiiiiii_param_5];
	ld.param.u32 	%r26, [_Z17computeSSIMKernelPKfS0_Pfiiiiii_param_6];
	ld.param.u32 	%r27, [_Z17computeSSIMKernelPKfS0_Pfiiiiii_param_7];
	ld.param.u32 	%r30, [_Z17computeSSIMKernelPKfS0_Pfiiiiii_param_8];
	mov.u32 	%r31, %ctaid.x;
	mov.u32 	%r32, %ntid.x;
	mov.u32 	%r33, %tid.x;
	mad.lo.s32 	%r1, %r31, %r32, %r33;
	mov.u32 	%r34, %ctaid.y;
	mov.u32 	%r35, %ntid.y;
	mov.u32 	%r36, %tid.y;
	mad.lo.s32 	%r2, %r34, %r35, %r36;
	mul.lo.s32 	%r3, %r27, %r1;
	mul.lo.s32 	%r4, %r30, %r2;
	add.s32 	%r37, %r3, %r25;
	setp.gt.s32 	%p1, %r37, %r24;
	add.s32 	%r38, %r4, %r26;
	setp.gt.s32 	%p2, %r38, %r28;
	or.pred  	%p3, %p1, %p2;
	@%p3 bra 	$L__BB0_13;
	ld.param.u32 	%r51, [_Z17computeSSIMKernelPKfS0_Pfiiiiii_param_6];
	min.s32 	%r41, %r51, %r25;
	setp.lt.s32 	%p4, %r41, 8;
	mov.b32 	%r56, 0;
	mov.f32 	%f96, 0f00000000;
	@%p4 bra 	$L__BB0_10;
	cvta.to.global.u64 	%rd6, %rd4;
	add.s64 	%rd1, %rd6, 16;
	cvta.to.global.u64 	%rd2, %rd3;
	mov.f32 	%f96, 0f00000000;
	mov.b32 	%r53, 0;
	mov.u32 	%r56, %r53;
$L__BB0_3:
	add.s32 	%r44, %r53, %r4;
	mad.lo.s32 	%r7, %r24, %r44, %r3;
	mov.b32 	%r55, 0;
$L__BB0_4:
	mov.u32 	%r8, %r55;
	add.s32 	%r58, %r7, %r8;
	mad.lo.s32 	%r57, %r25, %r53, %r8;
	mov.f32 	%f97, 0f00000000;
	mov.b32 	%r59, 0;
	mov.f32 	%f98, %f97;
	mov.f32 	%f99, %f97;
	mov.f32 	%f100, %f97;
	mov.f32 	%f101, %f97;
$L__BB0_5:
	mul.wide.s32 	%rd7, %r57, 4;
	add.s64 	%rd8, %rd1, %rd7;
	mul.wide.s32 	%rd9, %r58, 4;
	add.s64 	%rd10, %rd2, %rd9;
	ld.global.f32 	%f23, [%rd10];
	ld.global.f32 	%f24, [%rd8+-16];
	add.f32 	%f25, %f101, %f23;
	add.f32 	%f26, %f100, %f24;
	fma.rn.f32 	%f27, %f23, %f23, %f99;
	fma.rn.f32 	%f28, %f24, %f24, %f98;
	fma.rn.f32 	%f29, %f23, %f24, %f97;
	ld.global.f32 	%f30, [%rd10+4];
	ld.global.f32 	%f31, [%rd8+-12];
	add.f32 	%f32, %f25, %f30;
	add.f32 	%f33, %f26, %f31;
	fma.rn.f32 	%f34, %f30, %f30, %f27;
	fma.rn.f32 	%f35, %f31, %f31, %f28;
	fma.rn.f32 	%f36, %f30, %f31, %f29;
	ld.global.f32 	%f37, [%rd10+8];
	ld.global.f32 	%f38, [%rd8+-8];
	add.f32 	%f39, %f32, %f37;
	add.f32 	%f40, %f33, %f38;
	fma.rn.f32 	%f41, %f37, %f37, %f34;
	fma.rn.f32 	%f42, %f38, %f38, %f35;
	fma.rn.f32 	%f43, %f37, %f38, %f36;
	ld.global.f32 	%f44, [%rd10+12];
	ld.global.f32 	%f45, [%rd8+-4];
	add.f32 	%f46, %f39, %f44;
	add.f32 	%f47, %f40, %f45;
	fma.rn.f32 	%f48, %f44, %f44, %f41;
	fma.rn.f32 	%f49, %f45, %f45, %f42;
	fma.rn.f32 	%f50, %f44, %f45, %f43;
	ld.global.f32 	%f51, [%rd10+16];
	ld.global.f32 	%f52, [%rd8];
	add.f32 	%f53, %f46, %f51;
	add.f32 	%f54, %f47, %f52;
	fma.rn.f32 	%f55, %f51, %f51, %f48;
	fma.rn.f32 	%f56, %f52, %f52, %f49;
	fma.rn.f32 	%f57, %f51, %f52, %f50;
	ld.global.f32 	%f58, [%rd10+20];
	ld.global.f32 	%f59, [%rd8+4];
	add.f32 	%f60, %f53, %f58;
	add.f32 	%f61, %f54, %f59;
	fma.rn.f32 	%f62, %f58, %f58, %f55;
	fma.rn.f32 	%f63, %f59, %f59, %f56;
	fma.rn.f32 	%f64, %f58, %f59, %f57;
	ld.global.f32 	%f65, [%rd10+24];
	ld.global.f32 	%f66, [%rd8+8];
	add.f32 	%f67, %f60, %f65;
	add.f32 	%f68, %f61, %f66;
	fma.rn.f32 	%f69, %f65, %f65, %f62;
	fma.rn.f32 	%f70, %f66, %f66, %f63;
	fma.rn.f32 	%f71, %f65, %f66, %f64;
	ld.global.f32 	%f72, [%rd10+28];
	ld.global.f32 	%f73, [%rd8+12];
	add.f32 	%f101, %f67, %f72;
	add.f32 	%f100, %f68, %f73;
	fma.rn.f32 	%f99, %f72, %f72, %f69;
	fma.rn.f32 	%f98, %f73, %f73, %f70;
	fma.rn.f32 	%f97, %f72, %f73, %f71;
	add.s32 	%r59, %r59, 1;
	add.s32 	%r58, %r58, %r24;
	add.s32 	%r57, %r57, %r25;
	setp.ne.s32 	%p5, %r59, 8;
	@%p5 bra 	$L__BB0_5;
	mul.f32 	%f74, %f101, 0f3C800000;
	mul.f32 	%f75, %f100, 0f3C800000;
	mul.f32 	%f76, %f101, %f74;
	sub.f32 	%f77, %f99, %f76;
	mul.f32 	%f78, %f100, %f75;
	sub.f32 	%f79, %f98, %f78;
	mul.f32 	%f80, %f79, 0f3C800000;
	mul.f32 	%f81, %f74, %f100;
	sub.f32 	%f82, %f97, %f81;
	mul.f32 	%f83, %f82, 0f3C800000;
	add.f32 	%f84, %f74, %f74;
	fma.rn.f32 	%f85, %f84, %f75, 0f38D1B717;
	fma.rn.f32 	%f86, %f83, 0f40000000, 0f3A6BEDFA;
	mul.f32 	%f13, %f85, %f86;
	mul.f32 	%f87, %f75, %f75;
	fma.rn.f32 	%f88, %f74, %f74, %f87;
	add.f32 	%f89, %f88, 0f38D1B717;
	fma.rn.f32 	%f90, %f77, 0f3C800000, %f80;
	add.f32 	%f91, %f90, 0f3A6BEDFA;
	mul.f32 	%f14, %f89, %f91;
	setp.eq.f32 	%p6, %f14, 0f00000000;
	@%p6 bra 	$L__BB0_8;
	div.rn.f32 	%f92, %f13, %f14;
	add.f32 	%f96, %f96, %f92;
	add.s32 	%r56, %r56, 1;
$L__BB0_8:
	add.s32 	%r55, %r8, 1;
	add.s32 	%r46, %r25, -8;
	setp.ne.s32 	%p7, %r8, %r46;
	@%p7 bra 	$L__BB0_4;
	ld.param.u32 	%r52, [_Z17computeSSIMKernelPKfS0_Pfiiiiii_param_6];
	add.s32 	%r21, %r53, 1;
	add.s32 	%r47, %r52, -8;
	setp.ne.s32 	%p8, %r53, %r47;
	mov.u32 	%r53, %r21;
	@%p8 bra 	$L__BB0_3;
$L__BB0_10:
	sub.s32 	%r48, %r24, %r25;
	div.s32 	%r49, %r48, %r27;
	mad.lo.s32 	%r50, %r2, %r49, %r2;
	add.s32 	%r23, %r50, %r1;
	setp.lt.s32 	%p9, %r56, 1;
	mov.f32 	%f104, 0f00000000;
	@%p9 bra 	$L__BB0_12;
	cvt.rn.f32.u32 	%f94, %r56;
	div.rn.f32 	%f104, %f96, %f94;
$L__BB0_12:
	ld.param.u64 	%rd14, [_Z17computeSSIMKernelPKfS0_Pfiiiiii_param_2];
	cvta.to.global.u64 	%rd11, %rd14;
	mul.wide.s32 	%rd12, %r23, 4;
	add.s64 	%rd13, %rd11, %rd12;
	st.global.f32 	[%rd13], %f104;
$L__BB0_13:
	ret;

}


// ===== COMPILED SASS (sm_100) =====

	.target	sm_100

	.elftype	@"ET_EXEC"


//--------------------- .note.nv.tkinfo           --------------------------
	.section	.note.nv.tkinfo,"",@"SHT_NOTE"
	.sectionflags	@"SHF_NOTE_NV_TKINFO"
	.tkinfo
        /*0018*/ 	.word	0x00000002
        /*0030*/ 	.string	""
        /*0030*/ 	.string	"ptxas"
        /*0030*/ 	.string	"Cuda compilation tools, release 13.0, V13.0.88"
        /*0030*/ 	.string	"Build cuda_13.0.r13.0/compiler.36424714_0"
        /*0030*/ 	.string	"-arch sm_100 -m 64 "



//--------------------- .note.nv.cuinfo           --------------------------
	.section	.note.nv.cuinfo,"",@"SHT_NOTE"
	.sectionflags	@"SHF_NOTE_NV_CUINFO"
        /*0018*/ 	.short	0x0002
        /*001a*/ 	.short	0x0064
        /*001c*/ 	.short	0x0082
	.zero		2


//--------------------- .nv.info                  --------------------------
	.section	.nv.info,"",@"SHT_CUDA_INFO"
	.align	4


	//----- nvinfo : EIATTR_REGCOUNT
	.align		4
        /*0000*/ 	.byte	0x04, 0x2f
        /*0002*/ 	.short	(.L_1 - .L_0)
	.align		4
.L_0:
        /*0004*/ 	.word	index@(_Z17computeSSIMKernelPKfS0_Pfiiiiii)
        /*0008*/ 	.word	0x00000020


	//----- nvinfo : EIATTR_FRAME_SIZE
	.align		4
.L_1:
        /*000c*/ 	.byte	0x04, 0x11
        /*000e*/ 	.short	(.L_3 - .L_2)
	.align		4
.L_2:
        /*0010*/ 	.word	index@($__internal_0_$__cuda_sm3x_div_rn_noftz_f32_slowpath)
        /*0014*/ 	.word	0x00000000


	//----- nvinfo : EIATTR_FRAME_SIZE
	.align		4
.L_3:
        /*0018*/ 	.byte	0x04, 0x11
        /*001a*/ 	.short	(.L_5 - .L_4)
	.align		4
.L_4:
        /*001c*/ 	.word	index@(_Z17computeSSIMKernelPKfS0_Pfiiiiii)
        /*0020*/ 	.word	0x00000000


	//----- nvinfo : EIATTR_MIN_STACK_SIZE
	.align		4
.L_5:
        /*0024*/ 	.byte	0x04, 0x12
        /*0026*/ 	.short	(.L_7 - .L_6)
	.align		4
.L_6:
        /*0028*/ 	.word	index@(_Z17computeSSIMKernelPKfS0_Pfiiiiii)
        /*002c*/ 	.word	0x00000000
.L_7:


//--------------------- .nv.compat                --------------------------
	.section	.nv.compat,"",@"SHT_CUDA_COMPAT_INFO"
	.align	4
        /*0000*/ 	.byte	0x02, 0x09, 0x00, 0x00, 0x02, 0x02, 0x01, 0x00, 0x02, 0x05, 0x05, 0x00, 0x03, 0x07, 0x01, 0x01
        /*0010*/ 	.byte	0x02, 0x03, 0x00, 0x00, 0x02, 0x06, 0x01, 0x00, 0x04, 0x0b, 0x08, 0x00, 0x01, 0x00, 0x00, 0x00
        /*0020*/ 	.byte	0x00, 0x00, 0x00, 0x00


//--------------------- .nv.info._Z17computeSSIMKernelPKfS0_Pfiiiiii --------------------------
	.section	.nv.info._Z17computeSSIMKernelPKfS0_Pfiiiiii,"",@"SHT_CUDA_INFO"
	.sectionflags	@""
	.align	4


	//----- nvinfo : EIATTR_CUDA_API_VERSION
	.align		4
        /*0000*/ 	.byte	0x04, 0x37
        /*0002*/ 	.short	(.L_9 - .L_8)
.L_8:
        /*0004*/ 	.word	0x00000082


	//----- nvinfo : EIATTR_KPARAM_INFO
	.align		4
.L_9:
        /*0008*/ 	.byte	0x04, 0x17
        /*000a*/ 	.short	(.L_11 - .L_10)
.L_10:
        /*000c*/ 	.word	0x00000000
        /*0010*/ 	.short	0x0008
        /*0012*/ 	.short	0x002c
        /*0014*/ 	.byte	0x00, 0xf0, 0x11, 0x00


	//----- nvinfo : EIATTR_KPARAM_INFO
	.align		4
.L_11:
        /*0018*/ 	.byte	0x04, 0x17
        /*001a*/ 	.short	(.L_13 - .L_12)
.L_12:
        /*001c*/ 	.word	0x00000000
        /*0020*/ 	.short	0x0007
        /*0022*/ 	.short	0x0028
        /*0024*/ 	.byte	0x00, 0xf0, 0x11, 0x00


	//----- nvinfo : EIATTR_KPARAM_INFO
	.align		4
.L_13:
        /*0028*/ 	.byte	0x04, 0x17
        /*002a*/ 	.short	(.L_15 - .L_14)
.L_14:
        /*002c*/ 	.word	0x00000000
        /*0030*/ 	.short	0x0006
        /*0032*/ 	.short	0x0024
        /*0034*/ 	.byte	0x00, 0xf0, 0x11, 0x00


	//----- nvinfo : EIATTR_KPARAM_INFO
	.align		4
.L_15:
        /*0038*/ 	.byte	0x04, 0x17
        /*003a*/ 	.short	(.L_17 - .L_16)
.L_16:
        /*003c*/ 	.word	0x00000000
        /*0040*/ 	.short	0x0005
        /*0042*/ 	.short	0x0020
        /*0044*/ 	.byte	0x00, 0xf0, 0x11, 0x00


	//----- nvinfo : EIATTR_KPARAM_INFO
	.align		4
.L_17:
        /*0048*/ 	.byte	0x04, 0x17
        /*004a*/ 	.short	(.L_19 - .L_18)
.L_18:
        /*004c*/ 	.word	0x00000000
        /*0050*/ 	.short	0x0004
        /*0052*/ 	.short	0x001c
        /*0054*/ 	.byte	0x00, 0xf0, 0x11, 0x00


	//----- nvinfo : EIATTR_KPARAM_INFO
	.align		4
.L_19:
        /*0058*/ 	.byte	0x04, 0x17
        /*005a*/ 	.short	(.L_21 - .L_20)
.L_20:
        /*005c*/ 	.word	0x00000000
        /*0060*/ 	.short	0x0003
        /*0062*/ 	.short	0x0018
        /*0064*/ 	.byte	0x00, 0xf0, 0x11, 0x00


	//----- nvinfo : EIATTR_KPARAM_INFO
	.align		4
.L_21:
        /*0068*/ 	.byte	0x04, 0x17
        /*006a*/ 	.short	(.L_23 - .L_22)
.L_22:
        /*006c*/ 	.word	0x00000000
        /*0070*/ 	.short	0x0002
        /*0072*/ 	.short	0x0010
        /*0074*/ 	.byte	0x00, 0xf5, 0x21, 0x00


	//----- nvinfo : EIATTR_KPARAM_INFO
	.align		4
.L_23:
        /*0078*/ 	.byte	0x04, 0x17
        /*007a*/ 	.short	(.L_25 - .L_24)
.L_24:
        /*007c*/ 	.word	0x00000000
        /*0080*/ 	.short	0x0001
        /*0082*/ 	.short	0x0008
        /*0084*/ 	.byte	0x00, 0xf5, 0x21, 0x00


	//----- nvinfo : EIATTR_KPARAM_INFO
	.align		4
.L_25:
        /*0088*/ 	.byte	0x04, 0x17
        /*008a*/ 	.short	(.L_27 - .L_26)
.L_26:
        /*008c*/ 	.word	0x00000000
        /*0090*/ 	.short	0x0000
        /*0092*/ 	.short	0x0000
        /*0094*/ 	.byte	0x00, 0xf5, 0x21, 0x00


	//----- nvinfo : EIATTR_SPARSE_MMA_MASK
	.align		4
.L_27:
        /*0098*/ 	.byte	0x03, 0x50
        /*009a*/ 	.short	0x0000


	//----- nvinfo : EIATTR_MAXREG_COUNT
	.align		4
        /*009c*/ 	.byte	0x03, 0x1b
        /*009e*/ 	.short	0x00ff


	//----- nvinfo : EIATTR_MERCURY_ISA_VERSION
	.align		4
        /*00a0*/ 	.byte	0x03, 0x5f
        /*00a2*/ 	.short	0x0101


	//----- nvinfo : EIATTR_VRC_CTA_INIT_COUNT
	.align		4
        /*00a4*/ 	.byte	0x02, 0x4a
	.zero		1
	.zero		1


	//----- nvinfo : EIATTR_EXIT_INSTR_OFFSETS
	.align		4
        /*00a8*/ 	.byte	0x04, 0x1c
        /*00aa*/ 	.short	(.L_29 - .L_28)


	//   ....[0]....
.L_28:
        /*00ac*/ 	.word	0x00000110


	//   ....[1]....
        /*00b0*/ 	.word	0x00000d40


	//----- nvinfo : EIATTR_CRS_STACK_SIZE
	.align		4
.L_29:
        /*00b4*/ 	.byte	0x04, 0x1e
        /*00b6*/ 	.short	(.L_31 - .L_30)
.L_30:
        /*00b8*/ 	.word	0x00000000


	//----- nvinfo : EIATTR_CBANK_PARAM_SIZE
	.align		4
.L_31:
        /*00bc*/ 	.byte	0x03, 0x19
        /*00be*/ 	.short	0x0030


	//----- nvinfo : EIATTR_PARAM_CBANK
	.align		4
        /*00c0*/ 	.byte	0x04, 0x0a
        /*00c2*/ 	.short	(.L_33 - .L_32)
	.align		4
.L_32:
        /*00c4*/ 	.word	index@(.nv.constant0._Z17computeSSIMKernelPKfS0_Pfiiiiii)
        /*00c8*/ 	.short	0x0380
        /*00ca*/ 	.short	0x0030


	//----- nvinfo : EIATTR_SW_WAR
	.align		4
.L_33:
        /*00cc*/ 	.byte	0x04, 0x36
        /*00ce*/ 	.short	(.L_35 - .L_34)
.L_34:
        /*00d0*/ 	.word	0x00000008
.L_35:


//--------------------- .nv.callgraph             --------------------------
	.section	.nv.callgraph,"",@"SHT_CUDA_CALLGRAPH"
	.align	4
	.sectionentsize	8
	.align		4
        /*0000*/ 	.word	0x00000000
	.align		4
        /*0004*/ 	.word	0xffffffff
	.align		4
        /*0008*/ 	.word	0x00000000
	.align		4
        /*000c*/ 	.word	0xfffffffe
	.align		4
        /*0010*/ 	.word	0x00000000
	.align		4
        /*0014*/ 	.word	0xfffffffd
	.align		4
        /*0018*/ 	.word	0x00000000
	.align		4
        /*001c*/ 	.word	0xfffffffc


//--------------------- .text._Z17computeSSIMKernelPKfS0_Pfiiiiii --------------------------
	.section	.text._Z17computeSSIMKernelPKfS0_Pfiiiiii,"ax",@progbits
	.align	128
        .global         _Z17computeSSIMKernelPKfS0_Pfiiiiii
        .type           _Z17computeSSIMKernelPKfS0_Pfiiiiii,@function
        .size           _Z17computeSSIMKernelPKfS0_Pfiiiiii,(.L_x_23 - _Z17computeSSIMKernelPKfS0_Pfiiiiii)
        .other          _Z17computeSSIMKernelPKfS0_Pfiiiiii,@"STO_CUDA_ENTRY STV_DEFAULT"
_Z17computeSSIMKernelPKfS0_Pfiiiiii:
.text._Z17computeSSIMKernelPKfS0_Pfiiiiii:
[----:B------:R-:W-:Y:S01]  /*0000*/  LDC R1, c[0x0][0x37c] ;  /* 0x0000df00ff017b82 */ /* 0x000fe20000000800 */
[----:B------:R-:W0:Y:S07]  /*0010*/  S2R R0, SR_TID.X ;  /* 0x0000000000007919 */ /* 0x000e2e0000002100 */
[----:B------:R-:W0:Y:S01]  /*0020*/  LDC R9, c[0x0][0x360] ;  /* 0x0000d800ff097b82 */ /* 0x000e220000000800 */
[----:B------:R-:W1:Y:S01]  /*0030*/  LDCU.64 UR6, c[0x0][0x398] ;  /* 0x00007300ff0677ac */ /* 0x000e620008000a00 */
[----:B------:R-:W2:Y:S06]  /*0040*/  S2R R5, SR_TID.Y ;  /* 0x0000000000057919 */ /* 0x000eac0000002200 */
[----:B------:R-:W0:Y:S08]  /*0050*/  S2UR UR4, SR_CTAID.X ;  /* 0x00000000000479c3 */ /* 0x000e300000002500 */
[----:B------:R-:W2:Y:S08]  /*0060*/  S2UR UR5, SR_CTAID.Y ;  /* 0x00000000000579c3 */ /* 0x000eb00000002600 */
[----:B------:R-:W2:Y:S08]  /*0070*/  LDC R6, c[0x0][0x364] ;  /* 0x0000d900ff067b82 */ /* 0x000eb00000000800 */
[----:B------:R-:W3:Y:S01]  /*0080*/  LDC.64 R12, c[0x0][0x3a8] ;  /* 0x0000ea00ff0c7b82 */ /* 0x000ee20000000a00 */
[----:B0-----:R-:W-:-:S07]  /*0090*/  IMAD R9, R9, UR4, R0 ;  /* 0x0000000409097c24 */ /* 0x001fce000f8e0200 */
[----:B------:R-:W0:Y:S01]  /*00a0*/  LDC.64 R2, c[0x0][0x3a0] ;  /* 0x0000e800ff027b82 */ /* 0x000e220000000a00 */
[----:B--2---:R-:W-:Y:S02]  /*00b0*/  IMAD R6, R6, UR5, R5 ;  /* 0x0000000506067c24 */ /* 0x004fe4000f8e0205 */
[----:B---3--:R-:W-:Y:S02]  /*00c0*/  IMAD R11, R9, R12, RZ ;  /* 0x0000000c090b7224 */ /* 0x008fe400078e02ff */
[----:B0-----:R-:W-:-:S03]  /*00d0*/  IMAD R0, R6, R13, R3 ;  /* 0x0000000d06007224 */ /* 0x001fc600078e0203 */
[----:B------:R-:W-:Y:S02]  /*00e0*/  IADD3 R4, PT, PT, R11, R2, RZ ;  /* 0x000000020b047210 */ /* 0x000fe40007ffe0ff */
[----:B-1----:R-:W-:-:S04]  /*00f0*/  ISETP.GT.AND P0, PT, R0, UR7, PT ;  /* 0x0000000700007c0c */ /* 0x002fc8000bf04270 */
[----:B------:R-:W-:-:S13]  /*0100*/  ISETP.GT.OR P0, PT, R4, UR6, P0 ;  /* 0x0000000604007c0c */ /* 0x000fda0008704670 */
[----:B------:R-:W-:Y:S05]  /*0110*/  @P0 EXIT ;  /* 0x000000000000094d */ /* 0x000fea0003800000 */
[----:B------:R-:W-:Y:S01]  /*0120*/  VIMNMX R3, PT, PT, R2, R3, PT ;  /* 0x0000000302037248 */ /* 0x000fe20003fe0100 */
[----:B------:R-:W0:Y:S01]  /*0130*/  LDCU.64 UR10, c[0x0][0x358] ;  /* 0x00006b00ff0a77ac */ /* 0x000e220008000a00 */
[----:B------:R-:W-:Y:S01]  /*0140*/  HFMA2 R8, -RZ, RZ, 0, 0 ;  /* 0x00000000ff087431 */ /* 0x000fe200000001ff */
[----:B------:R-:W-:Y:S02]  /*0150*/  MOV R7, RZ ;  /* 0x000000ff00077202 */ /* 0x000fe40000000f00 */
[----:B------:R-:W-:-:S13]  /*0160*/  ISETP.GE.AND P0, PT, R3, 0x8, PT ;  /* 0x000000080300780c */ /* 0x000fda0003f06270 */
[----:B------:R-:W-:Y:S05]  /*0170*/  @!P0 BRA `(.L_x_0) ;  /* 0x00000008001c8947 */ /* 0x000fea0003800000 */
[----:B------:R-:W1:Y:S01]  /*0180*/  LDCU.64 UR4, c[0x0][0x388] ;  /* 0x00007100ff0477ac */ /* 0x000e620008000a00 */
[----:B------:R-:W-:Y:S01]  /*0190*/  MOV R7, RZ ;  /* 0x000000ff00077202 */ /* 0x000fe20000000f00 */
[----:B------:R-:W-:Y:S01]  /*01a0*/  IMAD.MOV.U32 R8, RZ, RZ, RZ ;  /* 0x000000ffff087224 */ /* 0x000fe200078e00ff */
[----:B-1----:R-:W-:-:S03]  /*01b0*/  UIADD3 UR7, UP0, UPT, UR4, 0x10, URZ ;  /* 0x0000001004077890 */ /* 0x002fc6000ff1e0ff */
[----:B------:R-:W-:Y:S01]  /*01c0*/  UMOV UR4, URZ ;  /* 0x000000ff00047c82 */ /* 0x000fe20008000000 */
[----:B------:R-:W-:-:S12]  /*01d0*/  UIADD3.X UR8, UPT, UPT, URZ, UR5, URZ, UP0, !UPT ;  /* 0x00000005ff087290 */ /* 0x000fd800087fe4ff */
.L_x_7:
[----:B------:R-:W1:Y:S01]  /*01e0*/  LDC R3, c[0x0][0x3ac] ;  /* 0x0000eb00ff037b82 */ /* 0x000e620000000800 */
[----:B------:R-:W2:Y:S01]  /*01f0*/  LDCU UR5, c[0x0][0x398] ;  /* 0x00007300ff0577ac */ /* 0x000ea20008000800 */
[----:B-1----:R-:W-:-:S04]  /*0200*/  IMAD R10, R6, R3, UR4 ;  /* 0x00000004060a7e24 */ /* 0x002fc8000f8e0203 */
[----:B--2---:R-:W-:Y:S01]  /*0210*/  IMAD R10, R10, UR5, R11 ;  /* 0x000000050a0a7c24 */ /* 0x004fe2000f8e020b */
[----:B------:R-:W-:-:S06]  /*0220*/  UMOV UR5, URZ ;  /* 0x000000ff00057c82 */ /* 0x000fcc0008000000 */
.L_x_6:
[----:B------:R-:W1:Y:S01]  /*0230*/  LDCU UR9, c[0x0][0x3a0] ;  /* 0x00007400ff0977ac */ /* 0x000e620008000800 */
[----:B------:R-:W-:Y:S01]  /*0240*/  HFMA2 R16, -RZ, RZ, 0, 0 ;  /* 0x00000000ff107431 */ /* 0x000fe200000001ff */
[----:B------:R-:W-:Y:S02]  /*0250*/  IADD3 R0, PT, PT, R10, UR5, RZ ;  /* 0x000000050a007c10 */ /* 0x000fe4000fffe0ff */
[----:B------:R-:W-:Y:S02]  /*0260*/  CS2R R20, SRZ ;  /* 0x0000000000147805 */ /* 0x000fe4000001ff00 */
[----:B------:R-:W-:Y:S01]  /*0270*/  CS2R R18, SRZ ;  /* 0x0000000000127805 */ /* 0x000fe2000001ff00 */
[----:B------:R-:W2:Y:S01]  /*0280*/  LDCU UR12, c[0x0][0x398] ;  /* 0x00007300ff0c77ac */ /* 0x000ea20008000800 */
[----:B-1----:R-:W-:-:S06]  /*0290*/  UIMAD UR6, UR4, UR9, UR5 ;  /* 0x00000009040672a4 */ /* 0x002fcc000f8e0205 */
[----:B------:R-:W-:Y:S01]  /*02a0*/  MOV R12, UR6 ;  /* 0x00000006000c7c02 */ /* 0x000fe20008000f00 */
[----:B--2---:R-:W-:-:S06]  /*02b0*/  UMOV UR6, URZ ;  /* 0x000000ff00067c82 */ /* 0x004fcc0008000000 */
.L_x_1:
[----:B------:R-:W1:Y:S01]  /*02c0*/  LDC.64 R2, c[0x0][0x380] ;  /* 0x0000e000ff027b82 */ /* 0x000e620000000a00 */
[----:B------:R-:W-:Y:S01]  /*02d0*/  MOV R5, UR8 ;  /* 0x0000000800057c02 */ /* 0x000fe20008000f00 */
[----:B------:R-:W-:-:S04]  /*02e0*/  IMAD.U32 R4, RZ, RZ, UR7 ;  /* 0x00000007ff047e24 */ /* 0x000fc8000f8e00ff */
[----:B------:R-:W-:-:S05]  /*02f0*/  IMAD.WIDE R4, R12, 0x4, R4 ;  /* 0x000000040c047825 */ /* 0x000fca00078e0204 */
[----:B0-----:R-:W2:Y:S04]  /*0300*/  LDG.E R25, desc[UR10][R4.64+-0x10] ;  /* 0xfffff00a04197981 */ /* 0x001ea8000c1e1900 */
[----:B------:R-:W3:Y:S04]  /*0310*/  LDG.E R22, desc[UR10][R4.64+-0xc] ;  /* 0xfffff40a04167981 */ /* 0x000ee8000c1e1900 */
[----:B------:R-:W4:Y:S04]  /*0320*/  LDG.E R17, desc[UR10][R4.64+-0x8] ;  /* 0xfffff80a04117981 */ /* 0x000f28000c1e1900 */
[----:B------:R-:W5:Y:S01]  /*0330*/  LDG.E R29, desc[UR10][R4.64+0x8] ;  /* 0x0000080a041d7981 */ /* 0x000f62000c1e1900 */
[----:B-1----:R-:W-:-:S05]  /*0340*/  IMAD.WIDE R2, R0, 0x4, R2 ;  /* 0x0000000400027825 */ /* 0x002fca00078e0202 */
[----:B------:R-:W3:Y:S04]  /*0350*/  LDG.E R23, desc[UR10][R2.64] ;  /* 0x0000000a02177981 */ /* 0x000ee8000c1e1900 */
[----:B------:R-:W4:Y:S04]  /*0360*/  LDG.E R13, desc[UR10][R2.64+0x4] ;  /* 0x0000040a020d7981 */ /* 0x000f28000c1e1900 */
[----:B------:R-:W5:Y:S04]  /*0370*/  LDG.E R14, desc[UR10][R2.64+0x8] ;  /* 0x0000080a020e7981 */ /* 0x000f68000c1e1900 */
[----:B------:R-:W5:Y:S01]  /*0380*/  LDG.E R15, desc[UR10][R2.64+0xc] ;  /* 0x00000c0a020f7981 */ /* 0x000f62000c1e1900 */
[----:B--2---:R-:W-:-:S03]  /*0390*/  FFMA R27, R25, R25, R20 ;  /* 0x00000019191b7223 */ /* 0x004fc60000000014 */
[----:B------:R-:W2:Y:S01]  /*03a0*/  LDG.E R20, desc[UR10][R4.64+-0x4] ;  /* 0xfffffc0a04147981 */ /* 0x000ea2000c1e1900 */
[----:B---3--:R-:W-:Y:S01]  /*03b0*/  FADD R26, R23, R21 ;  /* 0x00000015171a7221 */ /* 0x008fe20000000000 */
[----:B------:R-:W-:Y:S01]  /*03c0*/  FADD R21, R25, R19 ;  /* 0x0000001319157221 */ /* 0x000fe20000000000 */
[C---:B------:R-:W-:Y:S01]  /*03d0*/  FFMA R24, R23.reuse, R25, R16 ;  /* 0x0000001917187223 */ /* 0x040fe20000000010 */
[----:B------:R-:W-:Y:S01]  /*03e0*/  FFMA R28, R23, R23, R18 ;  /* 0x00000017171c7223 */ /* 0x000fe20000000012 */
[-C--:B------:R-:W-:Y:S01]  /*03f0*/  FFMA R16, R22, R22.reuse, R27 ;  /* 0x0000001616107223 */ /* 0x080fe2000000001b */
[----:B------:R-:W-:Y:S01]  /*0400*/  FADD R18, R21, R22 ;  /* 0x0000001615127221 */ /* 0x000fe20000000000 */
[C---:B----4-:R-:W-:Y:S01]  /*0410*/  FFMA R22, R13.reuse, R22, R24 ;  /* 0x000000160d167223 */ /* 0x050fe20000000018 */
[----:B------:R-:W3:Y:S04]  /*0420*/  LDG.E R19, desc[UR10][R2.64+0x10] ;  /* 0x0000100a02137981 */ /* 0x000ee8000c1e1900 */
[----:B------:R-:W4:Y:S01]  /*0430*/  LDG.E R24, desc[UR10][R4.64] ;  /* 0x0000000a04187981 */ /* 0x000f22000c1e1900 */
[----:B------:R-:W-:-:S03]  /*0440*/  FFMA R27, R13, R13, R28 ;  /* 0x0000000d0d1b7223 */ /* 0x000fc6000000001c */
[----:B------:R-:W4:Y:S04]  /*0450*/  LDG.E R28, desc[UR10][R2.64+0x14] ;  /* 0x0000140a021c7981 */ /* 0x000f28000c1e1900 */
[----:B------:R-:W4:Y:S01]  /*0460*/  LDG.E R25, desc[UR10][R4.64+0x4] ;  /* 0x0000040a04197981 */ /* 0x000f22000c1e1900 */
[----:B------:R-:W-:-:S03]  /*0470*/  FADD R21, R26, R13 ;  /* 0x0000000d1a157221 */ /* 0x000fc60000000000 */
[----:B------:R-:W4:Y:S04]  /*0480*/  LDG.E R23, desc[UR10][R2.64+0x18] ;  /* 0x0000180a02177981 */ /* 0x000f28000c1e1900 */
[----:B------:R0:W4:Y:S04]  /*0490*/  LDG.E R26, desc[UR10][R2.64+0x1c] ;  /* 0x00001c0a021a7981 */ /* 0x000128000c1e1900 */
[----:B------:R1:W4:Y:S01]  /*04a0*/  LDG.E R13, desc[UR10][R4.64+0xc] ;  /* 0x00000c0a040d7981 */ /* 0x000322000c1e1900 */
[----:B-----5:R-:W-:Y:S01]  /*04b0*/  FADD R21, R21, R14 ;  /* 0x0000000e15157221 */ /* 0x020fe20000000000 */
[CC--:B------:R-:W-:Y:S01]  /*04c0*/  FFMA R22, R14.reuse, R17.reuse, R22 ;  /* 0x000000110e167223 */ /* 0x0c0fe20000000016 */
[----:B0-----:R-:W-:Y:S01]  /*04d0*/  FFMA R2, R14, R14, R27 ;  /* 0x0000000e0e027223 */ /* 0x001fe2000000001b */
[----:B------:R-:W-:Y:S01]  /*04e0*/  FADD R27, R18, R17 ;  /* 0x00000011121b7221 */ /* 0x000fe20000000000 */
[----:B------:R-:W-:Y:S01]  /*04f0*/  FFMA R17, R17, R17, R16 ;  /* 0x0000001111117223 */ /* 0x000fe20000000010 */
[----:B------:R-:W-:Y:S01]  /*0500*/  FADD R14, R21, R15 ;  /* 0x0000000f150e7221 */ /* 0x000fe20000000000 */
[----:B------:R-:W-:Y:S01]  /*0510*/  FFMA R16, R15, R15, R2 ;  /* 0x0000000f0f107223 */ /* 0x000fe20000000002 */
[----:B------:R-:W-:-:S04]  /*0520*/  UIADD3 UR6, UPT, UPT, UR6, 0x1, URZ ;  /* 0x0000000106067890 */ /* 0x000fc8000fffe0ff */
[----:B------:R-:W-:Y:S01]  /*0530*/  UISETP.NE.AND UP0, UPT, UR6, 0x8, UPT ;  /* 0x000000080600788c */ /* 0x000fe2000bf05270 */
[----:B------:R-:W-:Y:S02]  /*0540*/  IADD3 R0, PT, PT, R0, UR12, RZ ;  /* 0x0000000c00007c10 */ /* 0x000fe4000fffe0ff */
[----:B------:R-:W-:Y:S01]  /*0550*/  IADD3 R12, PT, PT, R12, UR9, RZ ;  /* 0x000000090c0c7c10 */ /* 0x000fe2000fffe0ff */
[-C--:B--2---:R-:W-:Y:S01]  /*0560*/  FFMA R15, R15, R20.reuse, R22 ;  /* 0x000000140f0f7223 */ /* 0x084fe20000000016 */
[----:B------:R-:W-:Y:S01]  /*0570*/  FADD R27, R27, R20 ;  /* 0x000000141b1b7221 */ /* 0x000fe20000000000 */
[----:B------:R-:W-:Y:S01]  /*0580*/  FFMA R17, R20, R20, R17 ;  /* 0x0000001414117223 */ /* 0x000fe20000000011 */
[----:B---3--:R-:W-:Y:S01]  /*0590*/  FADD R3, R14, R19 ;  /* 0x000000130e037221 */ /* 0x008fe20000000000 */
[C---:B-1----:R-:W-:Y:S01]  /*05a0*/  FFMA R5, R19.reuse, R19, R16 ;  /* 0x0000001313057223 */ /* 0x042fe20000000010 */
[-C--:B----4-:R-:W-:Y:S01]  /*05b0*/  FFMA R4, R19, R24.reuse, R15 ;  /* 0x0000001813047223 */ /* 0x090fe2000000000f */
[----:B------:R-:W-:Y:S01]  /*05c0*/  FADD R2, R27, R24 ;  /* 0x000000181b027221 */ /* 0x000fe20000000000 */
[----:B------:R-:W-:Y:S01]  /*05d0*/  FFMA R24, R24, R24, R17 ;  /* 0x0000001818187223 */ /* 0x000fe20000000011 */
[----:B------:R-:W-:Y:S01]  /*05e0*/  FADD R14, R3, R28 ;  /* 0x0000001c030e7221 */ /* 0x000fe20000000000 */
[C---:B------:R-:W-:Y:S01]  /*05f0*/  FFMA R16, R28.reuse, R28, R5 ;  /* 0x0000001c1c107223 */ /* 0x040fe20000000005 */
[-C--:B------:R-:W-:Y:S01]  /*0600*/  FFMA R4, R28, R25.reuse, R4 ;  /* 0x000000191c047223 */ /* 0x080fe20000000004 */
        /* <DEDUP_REMOVED lines=12> */
[----:B------:R-:W-:Y:S06]  /*06d0*/  BRA.U UP0, `(.L_x_1) ;  /* 0xfffffff900f87547 */ /* 0x000fec000b83ffff */
[----:B------:R-:W-:Y:S01]  /*06e0*/  FMUL R2, R19, 0.015625 ;  /* 0x3c80000013027820 */ /* 0x000fe20000400000 */
[----:B------:R-:W-:Y:S01]  /*06f0*/  FMUL R0, R21, 0.015625 ;  /* 0x3c80000015007820 */ /* 0x000fe20000400000 */
[----:B------:R-:W-:Y:S02]  /*0700*/  BSSY.RECONVERGENT B0, `(.L_x_2) ;  /* 0x0000023000007945 */ /* 0x000fe40003800200 */
[----:B------:R-:W-:Y:S01]  /*0710*/  FFMA R20, -R19, R2, R20 ;  /* 0x0000000213147223 */ /* 0x000fe20000000114 */
[----:B------:R-:W-:Y:S01]  /*0720*/  FFMA R18, -R21, R0, R18 ;  /* 0x0000000015127223 */ /* 0x000fe20000000112 */
[----:B------:R-:W-:Y:S01]  /*0730*/  FMUL R5, R2, R2 ;  /* 0x0000000202057220 */ /* 0x000fe20000400000 */
[-C--:B------:R-:W-:Y:S01]  /*0740*/  FFMA R16, R19, -R0.reuse, R16 ;  /* 0x8000000013107223 */ /* 0x080fe20000000010 */
[----:B------:R-:W-:Y:S02]  /*0750*/  FMUL R3, R20, 0.015625 ;  /* 0x3c80000014037820 */ /* 0x000fe40000400000 */
[----:B------:R-:W-:Y:S01]  /*0760*/  FFMA R5, R0, R0, R5 ;  /* 0x0000000000057223 */ /* 0x000fe20000000005 */
[----:B------:R-:W-:Y:S01]  /*0770*/  FMUL R16, R16, 0.015625 ;  /* 0x3c80000010107820 */ /* 0x000fe20000400000 */
[----:B------:R-:W-:-:S02]  /*0780*/  FFMA R3, R18, 0.015625, R3 ;  /* 0x3c80000012037823 */ /* 0x000fc40000000003 */
[----:B------:R-:W-:Y:S02]  /*0790*/  FADD R5, R5, 9.9999997473787516356e-05 ;  /* 0x38d1b71705057421 */ /* 0x000fe40000000000 */
[----:B------:R-:W-:Y:S01]  /*07a0*/  FADD R4, R3, 0.00089999998454004526138 ;  /* 0x3a6bedfa03047421 */ /* 0x000fe20000000000 */
[----:B------:R-:W-:-:S03]  /*07b0*/  FADD R3, R0, R0 ;  /* 0x0000000000037221 */ /* 0x000fc60000000000 */
[----:B------:R-:W-:Y:S01]  /*07c0*/  FMUL R13, R5, R4 ;  /* 0x00000004050d7220 */ /* 0x000fe20000400000 */
[----:B------:R-:W-:Y:S02]  /*07d0*/  IMAD.MOV.U32 R5, RZ, RZ, 0x40000000 ;  /* 0x40000000ff057424 */ /* 0x000fe400078e00ff */
[----:B------:R-:W-:Y:S02]  /*07e0*/  FFMA R0, R2, R3, 9.9999997473787516356e-05 ;  /* 0x38d1b71702007423 */ /* 0x000fe40000000003 */
[----:B------:R-:W-:Y:S01]  /*07f0*/  FSETP.NEU.AND P0, PT, R13, RZ, PT ;  /* 0x000000ff0d00720b */ /* 0x000fe20003f0d000 */
[----:B------:R-:W-:-:S04]  /*0800*/  FFMA R3, R16, R5, 0.00089999998454004526138 ;  /* 0x3a6bedfa10037423 */ /* 0x000fc80000000005 */
[----:B------:R-:W-:-:S08]  /*0810*/  FMUL R0, R0, R3 ;  /* 0x0000000300007220 */ /* 0x000fd00000400000 */
[----:B------:R-:W-:Y:S05]  /*0820*/  @!P0 BRA `(.L_x_3) ;  /* 0x0000000000408947 */ /* 0x000fea0003800000 */
[----:B------:R-:W0:Y:S01]  /*0830*/  MUFU.RCP R2, R13 ;  /* 0x0000000d00027308 */ /* 0x000e220000001000 */
[----:B------:R-:W-:Y:S07]  /*0840*/  BSSY.RECONVERGENT B1, `(.L_x_4) ;  /* 0x000000c000017945 */ /* 0x000fee0003800200 */
[----:B------:R-:W1:Y:S01]  /*0850*/  FCHK P0, R0, R13 ;  /* 0x0000000d00007302 */ /* 0x000e620000000000 */
[----:B0-----:R-:W-:-:S04]  /*0860*/  FFMA R3, -R13, R2, 1 ;  /* 0x3f8000000d037423 */ /* 0x001fc80000000102 */
[----:B------:R-:W-:-:S04]  /*0870*/  FFMA R3, R2, R3, R2 ;  /* 0x0000000302037223 */ /* 0x000fc80000000002 */
[----:B------:R-:W-:-:S04]  /*0880*/  FFMA R2, R0, R3, RZ ;  /* 0x0000000300027223 */ /* 0x000fc800000000ff */
[----:B------:R-:W-:-:S04]  /*0890*/  FFMA R4, -R13, R2, R0 ;  /* 0x000000020d047223 */ /* 0x000fc80000000100 */
[----:B------:R-:W-:Y:S01]  /*08a0*/  FFMA R2, R3, R4, R2 ;  /* 0x0000000403027223 */ /* 0x000fe20000000002 */
[----:B-1----:R-:W-:Y:S06]  /*08b0*/  @!P0 BRA `(.L_x_5) ;  /* 0x0000000000108947 */ /* 0x002fec0003800000 */
[----:B------:R-:W-:Y:S02]  /*08c0*/  MOV R3, R13 ;  /* 0x0000000d00037202 */ /* 0x000fe40000000f00 */
[----:B------:R-:W-:-:S07]  /*08d0*/  MOV R2, 0x8f0 ;  /* 0x000008f000027802 */ /* 0x000fce0000000f00 */
[----:B------:R-:W-:Y:S05]  /*08e0*/  CALL.REL.NOINC `($__internal_0_$__cuda_sm3x_div_rn_noftz_f32_slowpath) ;  /* 0x0000000400187944 */ /* 0x000fea0003c00000 */
[----:B------:R-:W-:-:S07]  /*08f0*/  MOV R2, R0 ;  /* 0x0000000000027202 */ /* 0x000fce0000000f00 */
.L_x_5:
[----:B------:R-:W-:Y:S05]  /*0900*/  BSYNC.RECONVERGENT B1 ;  /* 0x0000000000017941 */ /* 0x000fea0003800200 */
.L_x_4:
[----:B------:R-:W-:Y:S01]  /*0910*/  FADD R7, R7, R2 ;  /* 0x0000000207077221 */ /* 0x000fe20000000000 */
[----:B------:R-:W-:-:S07]  /*0920*/  IADD3 R8, PT, PT, R8, 0x1, RZ ;  /* 0x0000000108087810 */ /* 0x000fce0007ffe0ff */
.L_x_3:
[----:B------:R-:W-:Y:S05]  /*0930*/  BSYNC.RECONVERGENT B0 ;  /* 0x0000000000007941 */ /* 0x000fea0003800200 */
.L_x_2:
[----:B------:R-:W0:Y:S02]  /*0940*/  LDC R2, c[0x0][0x3a0] ;  /* 0x0000e800ff027b82 */ /* 0x000e240000000800 */
[----:B0-----:R-:W-:-:S04]  /*0950*/  IADD3 R0, PT, PT, R2, -0x8, RZ ;  /* 0xfffffff802007810 */ /* 0x001fc80007ffe0ff */
[----:B------:R-:W-:Y:S01]  /*0960*/  ISETP.NE.AND P0, PT, R0, UR5, PT ;  /* 0x0000000500007c0c */ /* 0x000fe2000bf05270 */
[----:B------:R-:W-:-:S12]  /*0970*/  UIADD3 UR5, UPT, UPT, UR5, 0x1, URZ ;  /* 0x0000000105057890 */ /* 0x000fd8000fffe0ff */
[----:B------:R-:W-:Y:S05]  /*0980*/  @P0 BRA `(.L_x_6) ;  /* 0xfffffff800280947 */ /* 0x000fea000383ffff */
[----:B------:R-:W0:Y:S01]  /*0990*/  LDCU UR6, c[0x0][0x3a4] ;  /* 0x00007480ff0677ac */ /* 0x000e220008000800 */
[----:B------:R-:W-:Y:S02]  /*09a0*/  UIADD3 UR5, UPT, UPT, UR4, 0x1, URZ ;  /* 0x0000000104057890 */ /* 0x000fe4000fffe0ff */
[----:B0-----:R-:W-:-:S04]  /*09b0*/  UIADD3 UR6, UPT, UPT, UR6, -0x8, URZ ;  /* 0xfffffff806067890 */ /* 0x001fc8000fffe0ff */
[----:B------:R-:W-:-:S03]  /*09c0*/  UISETP.NE.AND UP0, UPT, UR4, UR6, UPT ;  /* 0x000000060400728c */ /* 0x000fc6000bf05270 */
[----:B------:R-:W-:-:S06]  /*09d0*/  UMOV UR4, UR5 ;  /* 0x0000000500047c82 */ /* 0x000fcc0008000000 */
[----:B------:R-:W-:Y:S05]  /*09e0*/  BRA.U UP0, `(.L_x_7) ;  /* 0xfffffff500fc7547 */ /* 0x000fea000b83ffff */
.L_x_0:
[----:B------:R-:W1:Y:S01]  /*09f0*/  LDC R11, c[0x0][0x3a8] ;  /* 0x0000ea00ff0b7b82 */ /* 0x000e620000000800 */
[----:B------:R-:W2:Y:S01]  /*0a00*/  LDCU UR4, c[0x0][0x398] ;  /* 0x00007300ff0477ac */ /* 0x000ea20008000800 */
[----:B------:R-:W-:Y:S01]  /*0a10*/  BSSY.RECONVERGENT B0, `(.L_x_8) ;  /* 0x000002f000007945 */ /* 0x000fe20003800200 */
[----:B--2---:R-:W-:Y:S02]  /*0a20*/  IADD3 R0, PT, PT, -R2, UR4, RZ ;  /* 0x0000000402007c10 */ /* 0x004fe4000fffe1ff */
[----:B------:R-:W-:Y:S02]  /*0a30*/  MOV R2, RZ ;  /* 0x000000ff00027202 */ /* 0x000fe40000000f00 */
[----:B------:R-:W-:Y:S02]  /*0a40*/  IABS R12, R0 ;  /* 0x00000000000c7213 */ /* 0x000fe40000000000 */
[-C--:B-1----:R-:W-:Y:S02]  /*0a50*/  IABS R10, R11.reuse ;  /* 0x0000000b000a7213 */ /* 0x082fe40000000000 */
[----:B------:R-:W-:-:S02]  /*0a60*/  LOP3.LUT R0, R0, R11, RZ, 0x3c, !PT ;  /* 0x0000000b00007212 */ /* 0x000fc400078e3cff */
[----:B------:R-:W1:Y:S02]  /*0a70*/  I2F.RP R4, R10 ;  /* 0x0000000a00047306 */ /* 0x000e640000209400 */
[----:B------:R-:W-:-:S06]  /*0a80*/  ISETP.GE.AND P1, PT, R0, RZ, PT ;  /* 0x000000ff0000720c */ /* 0x000fcc0003f26270 */
[----:B-1----:R-:W1:Y:S02]  /*0a90*/  MUFU.RCP R4, R4 ;  /* 0x0000000400047308 */ /* 0x002e640000001000 */
[----:B-1----:R-:W-:-:S06]  /*0aa0*/  VIADD R3, R4, 0xffffffe ;  /* 0x0ffffffe04037836 */ /* 0x002fcc0000000000 */
[----:B------:R-:W1:Y:S02]  /*0ab0*/  F2I.FTZ.U32.TRUNC.NTZ R3, R3 ;  /* 0x0000000300037305 */ /* 0x000e64000021f000 */
[----:B-1----:R-:W-:-:S05]  /*0ac0*/  IADD3 R5, PT, PT, RZ, -R3, RZ ;  /* 0x80000003ff057210 */ /* 0x002fca0007ffe0ff */
[----:B------:R-:W-:-:S04]  /*0ad0*/  IMAD R5, R5, R10, RZ ;  /* 0x0000000a05057224 */ /* 0x000fc800078e02ff */
[----:B------:R-:W-:Y:S01]  /*0ae0*/  IMAD.HI.U32 R2, R3, R5, R2 ;  /* 0x0000000503027227 */ /* 0x000fe200078e0002 */
[----:B------:R-:W-:-:S05]  /*0af0*/  MOV R5, R12 ;  /* 0x0000000c00057202 */ /* 0x000fca0000000f00 */
[----:B------:R-:W-:-:S05]  /*0b00*/  IMAD.HI.U32 R2, R2, R5, RZ ;  /* 0x0000000502027227 */ /* 0x000fca00078e00ff */
[----:B------:R-:W-:-:S05]  /*0b10*/  IADD3 R3, PT, PT, -R2, RZ, RZ ;  /* 0x000000ff02037210 */ /* 0x000fca0007ffe1ff */
[----:B------:R-:W-:Y:S01]  /*0b20*/  IMAD R3, R10, R3, R5 ;  /* 0x000000030a037224 */ /* 0x000fe200078e0205 */
[----:B------:R-:W-:-:S04]  /*0b30*/  MOV R5, RZ ;  /* 0x000000ff00057202 */ /* 0x000fc80000000f00 */
[----:B------:R-:W-:-:S13]  /*0b40*/  ISETP.GT.U32.AND P2, PT, R10, R3, PT ;  /* 0x000000030a00720c */ /* 0x000fda0003f44070 */
[----:B------:R-:W-:Y:S01]  /*0b50*/  @!P2 IMAD.IADD R3, R3, 0x1, -R10 ;  /* 0x000000010303a824 */ /* 0x000fe200078e0a0a */
[----:B------:R-:W-:Y:S02]  /*0b60*/  @!P2 IADD3 R2, PT, PT, R2, 0x1, RZ ;  /* 0x000000010202a810 */ /* 0x000fe40007ffe0ff */
[----:B------:R-:W-:Y:S02]  /*0b70*/  ISETP.NE.AND P2, PT, R11, RZ, PT ;  /* 0x000000ff0b00720c */ /* 0x000fe40003f45270 */
[----:B------:R-:W-:-:S13]  /*0b80*/  ISETP.GE.U32.AND P0, PT, R3, R10, PT ;  /* 0x0000000a0300720c */ /* 0x000fda0003f06070 */
[----:B------:R-:W-:Y:S02]  /*0b90*/  @P0 IADD3 R2, PT, PT, R2, 0x1, RZ ;  /* 0x0000000102020810 */ /* 0x000fe40007ffe0ff */
[----:B------:R-:W-:Y:S02]  /*0ba0*/  ISETP.GE.AND P0, PT, R8, 0x1, PT ;  /* 0x000000010800780c */ /* 0x000fe40003f06270 */
[----:B------:R-:W-:Y:S02]  /*0bb0*/  @!P1 IADD3 R2, PT, PT, -R2, RZ, RZ ;  /* 0x000000ff02029210 */ /* 0x000fe40007ffe1ff */
[----:B------:R-:W-:-:S05]  /*0bc0*/  @!P2 LOP3.LUT R2, RZ, R11, RZ, 0x33, !PT ;  /* 0x0000000bff02a212 */ /* 0x000fca00078e33ff */
[----:B------:R-:W-:-:S04]  /*0bd0*/  IMAD R2, R6, R2, R6 ;  /* 0x0000000206027224 */ /* 0x000fc800078e0206 */
[----:B------:R-:W-:Y:S01]  /*0be0*/  IMAD.IADD R9, R9, 0x1, R2 ;  /* 0x0000000109097824 */ /* 0x000fe200078e0202 */
[----:B------:R-:W-:Y:S06]  /*0bf0*/  @!P0 BRA `(.L_x_9) ;  /* 0x0000000000408947 */ /* 0x000fec0003800000 */
[----:B------:R-:W-:Y:S01]  /*0c00*/  I2FP.F32.U32 R8, R8 ;  /* 0x0000000800087245 */ /* 0x000fe20000201000 */
[----:B------:R-:W-:Y:S03]  /*0c10*/  BSSY.RECONVERGENT B1, `(.L_x_9) ;  /* 0x000000e000017945 */ /* 0x000fe60003800200 */
[----:B------:R-:W1:Y:S08]  /*0c20*/  MUFU.RCP R0, R8 ;  /* 0x0000000800007308 */ /* 0x000e700000001000 */
[----:B------:R-:W2:Y:S01]  /*0c30*/  FCHK P0, R7, R8 ;  /* 0x0000000807007302 */ /* 0x000ea20000000000 */
[----:B-1----:R-:W-:-:S04]  /*0c40*/  FFMA R3, -R8, R0, 1 ;  /* 0x3f80000008037423 */ /* 0x002fc80000000100 */
[----:B------:R-:W-:-:S04]  /*0c50*/  FFMA R0, R0, R3, R0 ;  /* 0x0000000300007223 */ /* 0x000fc80000000000 */
[----:B------:R-:W-:-:S04]  /*0c60*/  FFMA R2, R0, R7, RZ ;  /* 0x0000000700027223 */ /* 0x000fc800000000ff */
[----:B------:R-:W-:-:S04]  /*0c70*/  FFMA R3, -R8, R2, R7 ;  /* 0x0000000208037223 */ /* 0x000fc80000000107 */
[----:B------:R-:W-:Y:S01]  /*0c80*/  FFMA R5, R0, R3, R2 ;  /* 0x0000000300057223 */ /* 0x000fe20000000002 */
[----:B--2---:R-:W-:Y:S06]  /*0c90*/  @!P0 BRA `(.L_x_10) ;  /* 0x0000000000148947 */ /* 0x004fec0003800000 */
[----:B------:R-:W-:Y:S02]  /*0ca0*/  MOV R0, R7 ;  /* 0x0000000700007202 */ /* 0x000fe40000000f00 */
[----:B------:R-:W-:Y:S02]  /*0cb0*/  MOV R3, R8 ;  /* 0x0000000800037202 */ /* 0x000fe40000000f00 */
[----:B------:R-:W-:-:S07]  /*0cc0*/  MOV R2, 0xce0 ;  /* 0x00000ce000027802 */ /* 0x000fce0000000f00 */
[----:B0-----:R-:W-:Y:S05]  /*0cd0*/  CALL.REL.NOINC `($__internal_0_$__cuda_sm3x_div_rn_noftz_f32_slowpath) ;  /* 0x00000000001c7944 */ /* 0x001fea0003c00000 */
[----:B------:R-:W-:-:S07]  /*0ce0*/  MOV R5, R0 ;  /* 0x0000000000057202 */ /* 0x000fce0000000f00 */
.L_x_10:
[----:B0-----:R-:W-:Y:S05]  /*0cf0*/  BSYNC.RECONVERGENT B1 ;  /* 0x0000000000017941 */ /* 0x001fea0003800200 */
.L_x_9:
[----:B0-----:R-:W-:Y:S05]  /*0d00*/  BSYNC.RECONVERGENT B0 ;  /* 0x0000000000007941 */ /* 0x001fea0003800200 */
.L_x_8:
[----:B------:R-:W0:Y:S02]  /*0d10*/  LDC.64 R2, c[0x0][0x390] ;  /* 0x0000e400ff027b82 */ /* 0x000e240000000a00 */
[----:B0-----:R-:W-:-:S05]  /*0d20*/  IMAD.WIDE R2, R9, 0x4, R2 ;  /* 0x0000000409027825 */ /* 0x001fca00078e0202 */
[----:B------:R-:W-:Y:S01]  /*0d30*/  STG.E desc[UR10][R2.64], R5 ;  /* 0x0000000502007986 */ /* 0x000fe2000c10190a */
[----:B------:R-:W-:Y:S05]  /*0d40*/  EXIT ;  /* 0x000000000000794d */ /* 0x000fea0003800000 */
        .weak           $__internal_0_$__cuda_sm3x_div_rn_noftz_f32_slowpath
        .type           $__internal_0_$__cuda_sm3x_div_rn_noftz_f32_slowpath,@function
        .size           $__internal_0_$__cuda_sm3x_div_rn_noftz_f32_slowpath,(.L_x_23 - $__internal_0_$__cuda_sm3x_div_rn_noftz_f32_slowpath)
$__internal_0_$__cuda_sm3x_div_rn_noftz_f32_slowpath:
[----:B------:R-:W-:Y:S01]  /*0d50*/  SHF.R.U32.HI R5, RZ, 0x17, R3 ;  /* 0x00000017ff057819 */ /* 0x000fe20000011603 */
[----:B------:R-:W-:Y:S01]  /*0d60*/  BSSY.RECONVERGENT B2, `(.L_x_11) ;  /* 0x0000062000027945 */ /* 0x000fe20003800200 */
[----:B------:R-:W-:Y:S02]  /*0d70*/  SHF.R.U32.HI R4, RZ, 0x17, R0 ;  /* 0x00000017ff047819 */ /* 0x000fe40000011600 */
[----:B------:R-:W-:Y:S02]  /*0d80*/  LOP3.LUT R5, R5, 0xff, RZ, 0xc0, !PT ;  /* 0x000000ff05057812 */ /* 0x000fe400078ec0ff */
[----:B------:R-:W-:Y:S02]  /*0d90*/  LOP3.LUT R14, R4, 0xff, RZ, 0xc0, !PT ;  /* 0x000000ff040e7812 */ /* 0x000fe400078ec0ff */
[----:B------:R-:W-:-:S03]  /*0da0*/  IADD3 R13, PT, PT, R5, -0x1, RZ ;  /* 0xffffffff050d7810 */ /* 0x000fc60007ffe0ff */
[----:B------:R-:W-:Y:S01]  /*0db0*/  VIADD R12, R14, 0xffffffff ;  /* 0xffffffff0e0c7836 */ /* 0x000fe20000000000 */
[----:B------:R-:W-:-:S04]  /*0dc0*/  ISETP.GT.U32.AND P0, PT, R13, 0xfd, PT ;  /* 0x000000fd0d00780c */ /* 0x000fc80003f04070 */
[----:B------:R-:W-:-:S13]  /*0dd0*/  ISETP.GT.U32.OR P0, PT, R12, 0xfd, P0 ;  /* 0x000000fd0c00780c */ /* 0x000fda0000704470 */
[----:B------:R-:W-:Y:S01]  /*0de0*/  @!P0 MOV R4, RZ ;  /* 0x000000ff00048202 */ /* 0x000fe20000000f00 */
[----:B------:R-:W-:Y:S06]  /*0df0*/  @!P0 BRA `(.L_x_12) ;  /* 0x00000000005c8947 */ /* 0x000fec0003800000 */
[----:B------:R-:W-:Y:S02]  /*0e00*/  FSETP.GTU.FTZ.AND P0, PT, |R0|, +INF , PT ;  /* 0x7f8000000000780b */ /* 0x000fe40003f1c200 */
[----:B------:R-:W-:-:S04]  /*0e10*/  FSETP.GTU.FTZ.AND P1, PT, |R3|, +INF , PT ;  /* 0x7f8000000300780b */ /* 0x000fc80003f3c200 */
[----:B------:R-:W-:-:S13]  /*0e20*/  PLOP3.LUT P0, PT, P0, P1, PT, 0xf8, 0x8f ;  /* 0x00000000008f781c */ /* 0x000fda0000703f70 */
[----:B------:R-:W-:Y:S05]  /*0e30*/  @P0 BRA `(.L_x_13) ;  /* 0x00000004004c0947 */ /* 0x000fea0003800000 */
[----:B------:R-:W-:-:S13]  /*0e40*/  LOP3.LUT P0, RZ, R3, 0x7fffffff, R0, 0xc8, !PT ;  /* 0x7fffffff03ff7812 */ /* 0x000fda000780c800 */
[----:B------:R-:W-:Y:S05]  /*0e50*/  @!P0 BRA `(.L_x_14) ;  /* 0x00000004003c8947 */ /* 0x000fea0003800000 */
[C---:B------:R-:W-:Y:S02]  /*0e60*/  FSETP.NEU.FTZ.AND P2, PT, |R0|.reuse, +INF , PT ;  /* 0x7f8000000000780b */ /* 0x040fe40003f5d200 */
[----:B------:R-:W-:Y:S02]  /*0e70*/  FSETP.NEU.FTZ.AND P1, PT, |R3|, +INF , PT ;  /* 0x7f8000000300780b */ /* 0x000fe40003f3d200 */
[----:B------:R-:W-:-:S11]  /*0e80*/  FSETP.NEU.FTZ.AND P0, PT, |R0|, +INF , PT ;  /* 0x7f8000000000780b */ /* 0x000fd60003f1d200 */
[----:B------:R-:W-:Y:S05]  /*0e90*/  @!P1 BRA !P2, `(.L_x_14) ;  /* 0x00000004002c9947 */ /* 0x000fea0005000000 */
[----:B------:R-:W-:-:S04]  /*0ea0*/  LOP3.LUT P2, RZ, R0, 0x7fffffff, RZ, 0xc0, !PT ;  /* 0x7fffffff00ff7812 */ /* 0x000fc8000784c0ff */
[----:B------:R-:W-:-:S13]  /*0eb0*/  PLOP3.LUT P1, PT, P1, P2, PT, 0x2f, 0xf2 ;  /* 0x0000000000f2781c */ /* 0x000fda0000f24577 */
[----:B------:R-:W-:Y:S05]  /*0ec0*/  @P1 BRA `(.L_x_15) ;  /* 0x0000000400181947 */ /* 0x000fea0003800000 */
[----:B------:R-:W-:-:S04]  /*0ed0*/  LOP3.LUT P1, RZ, R3, 0x7fffffff, RZ, 0xc0, !PT ;  /* 0x7fffffff03ff7812 */ /* 0x000fc8000782c0ff */
[----:B------:R-:W-:-:S13]  /*0ee0*/  PLOP3.LUT P0, PT, P0, P1, PT, 0x2f, 0xf2 ;  /* 0x0000000000f2781c */ /* 0x000fda0000702577 */
[----:B------:R-:W-:Y:S05]  /*0ef0*/  @P0 BRA `(.L_x_16) ;  /* 0x0000000400000947 */ /* 0x000fea0003800000 */
[----:B------:R-:W-:Y:S02]  /*0f00*/  ISETP.GE.AND P0, PT, R12, RZ, PT ;  /* 0x000000ff0c00720c */ /* 0x000fe40003f06270 */
[----:B------:R-:W-:-:S11]  /*0f10*/  ISETP.GE.AND P1, PT, R13, RZ, PT ;  /* 0x000000ff0d00720c */ /* 0x000fd60003f26270 */
[----:B------:R-:W-:Y:S01]  /*0f20*/  @P0 MOV R4, RZ ;  /* 0x000000ff00040202 */ /* 0x000fe20000000f00 */
[----:B------:R-:W-:Y:S01]  /*0f30*/  @!P0 FFMA R0, R0, 1.84467440737095516160e+19, RZ ;  /* 0x5f80000000008823 */ /* 0x000fe200000000ff */
[----:B------:R-:W-:Y:S01]  /*0f40*/  @!P0 MOV R4, 0xffffffc0 ;  /* 0xffffffc000048802 */ /* 0x000fe20000000f00 */
[----:B------:R-:W-:-:S03]  /*0f50*/  @!P1 FFMA R3, R3, 1.84467440737095516160e+19, RZ ;  /* 0x5f80000003039823 */ /* 0x000fc600000000ff */
[----:B------:R-:W-:-:S07]  /*0f60*/  @!P1 IADD3 R4, PT, PT, R4, 0x40, RZ ;  /* 0x0000004004049810 */ /* 0x000fce0007ffe0ff */
.L_x_12:
[----:B------:R-:W-:Y:S01]  /*0f70*/  LEA R12, R5, 0xc0800000, 0x17 ;  /* 0xc0800000050c7811 */ /* 0x000fe200078eb8ff */
[----:B------:R-:W-:Y:S04]  /*0f80*/  BSSY.RECONVERGENT B3, `(.L_x_17) ;  /* 0x0000036000037945 */ /* 0x000fe80003800200 */
[----:B------:R-:W-:Y:S01]  /*0f90*/  IMAD.IADD R12, R3, 0x1, -R12 ;  /* 0x00000001030c7824 */ /* 0x000fe200078e0a0c */
[----:B------:R-:W-:-:S03]  /*0fa0*/  IADD3 R3, PT, PT, R14, -0x7f, RZ ;  /* 0xffffff810e037810 */ /* 0x000fc60007ffe0ff */
[----:B------:R-:W0:Y:S01]  /*0fb0*/  MUFU.RCP R13, R12 ;  /* 0x0000000c000d7308 */ /* 0x000e220000001000 */
[----:B------:R-:W-:Y:S01]  /*0fc0*/  FADD.FTZ R15, -R12, -RZ ;  /* 0x800000ff0c0f7221 */ /* 0x000fe20000010100 */
[C---:B------:R-:W-:Y:S01]  /*0fd0*/  IMAD R0, R3.reuse, -0x800000, R0 ;  /* 0xff80000003007824 */ /* 0x040fe200078e0200 */
[----:B------:R-:W-:-:S04]  /*0fe0*/  IADD3 R5, PT, PT, R3, 0x7f, -R5 ;  /* 0x0000007f03057810 */ /* 0x000fc80007ffe805 */
[----:B------:R-:W-:Y:S01]  /*0ff0*/  IADD3 R5, PT, PT, R5, R4, RZ ;  /* 0x0000000405057210 */ /* 0x000fe20007ffe0ff */
[----:B0-----:R-:W-:-:S04]  /*1000*/  FFMA R14, R13, R15, 1 ;  /* 0x3f8000000d0e7423 */ /* 0x001fc8000000000f */
[----:B------:R-:W-:-:S04]  /*1010*/  FFMA R16, R13, R14, R13 ;  /* 0x0000000e0d107223 */ /* 0x000fc8000000000d */
[----:B------:R-:W-:-:S04]  /*1020*/  FFMA R13, R0, R16, RZ ;  /* 0x00000010000d7223 */ /* 0x000fc800000000ff */
[----:B------:R-:W-:-:S04]  /*1030*/  FFMA R14, R15, R13, R0 ;  /* 0x0000000d0f0e7223 */ /* 0x000fc80000000000 */
[----:B------:R-:W-:-:S04]  /*1040*/  FFMA R13, R16, R14, R13 ;  /* 0x0000000e100d7223 */ /* 0x000fc8000000000d */
[----:B------:R-:W-:-:S04]  /*1050*/  FFMA R14, R15, R13, R0 ;  /* 0x0000000d0f0e7223 */ /* 0x000fc80000000000 */
[----:B------:R-:W-:-:S05]  /*1060*/  FFMA R0, R16, R14, R13 ;  /* 0x0000000e10007223 */ /* 0x000fca000000000d */
[----:B------:R-:W-:-:S04]  /*1070*/  SHF.R.U32.HI R3, RZ, 0x17, R0 ;  /* 0x00000017ff037819 */ /* 0x000fc80000011600 */
[----:B------:R-:W-:-:S04]  /*1080*/  LOP3.LUT R3, R3, 0xff, RZ, 0xc0, !PT ;  /* 0x000000ff03037812 */ /* 0x000fc800078ec0ff */
[----:B------:R-:W-:-:S04]  /*1090*/  IADD3 R15, PT, PT, R3, R5, RZ ;  /* 0x00000005030f7210 */ /* 0x000fc80007ffe0ff */
[----:B------:R-:W-:-:S04]  /*10a0*/  IADD3 R3, PT, PT, R15, -0x1, RZ ;  /* 0xffffffff0f037810 */ /* 0x000fc80007ffe0ff */
[----:B------:R-:W-:-:S13]  /*10b0*/  ISETP.GE.U32.AND P0, PT, R3, 0xfe, PT ;  /* 0x000000fe0300780c */ /* 0x000fda0003f06070 */
[----:B------:R-:W-:Y:S05]  /*10c0*/  @!P0 BRA `(.L_x_18) ;  /* 0x0000000000808947 */ /* 0x000fea0003800000 */
[----:B------:R-:W-:-:S13]  /*10d0*/  ISETP.GT.AND P0, PT, R15, 0xfe, PT ;  /* 0x000000fe0f00780c */ /* 0x000fda0003f04270 */
[----:B------:R-:W-:Y:S05]  /*10e0*/  @P0 BRA `(.L_x_19) ;  /* 0x00000000006c0947 */ /* 0x000fea0003800000 */
[----:B------:R-:W-:-:S13]  /*10f0*/  ISETP.GE.AND P0, PT, R15, 0x1, PT ;  /* 0x000000010f00780c */ /* 0x000fda0003f06270 */
[----:B------:R-:W-:Y:S05]  /*1100*/  @P0 BRA `(.L_x_20) ;  /* 0x0000000000740947 */ /* 0x000fea0003800000 */
[----:B------:R-:W-:Y:S02]  /*1110*/  ISETP.GE.AND P0, PT, R15, -0x18, PT ;  /* 0xffffffe80f00780c */ /* 0x000fe40003f06270 */
[----:B------:R-:W-:-:S11]  /*1120*/  LOP3.LUT R0, R0, 0x80000000, RZ, 0xc0, !PT ;  /* 0x8000000000007812 */ /* 0x000fd600078ec0ff */
[----:B------:R-:W-:Y:S05]  /*1130*/  @!P0 BRA `(.L_x_20) ;  /* 0x0000000000688947 */ /* 0x000fea0003800000 */
[CCC-:B------:R-:W-:Y:S01]  /*1140*/  FFMA.RZ R3, R16.reuse, R14.reuse, R13.reuse ;  /* 0x0000000e10037223 */ /* 0x1c0fe2000000c00d */
[C---:B------:R-:W-:Y:S02]  /*1150*/  VIADD R12, R15.reuse, 0x20 ;  /* 0x000000200f0c7836 */ /* 0x040fe40000000000 */
[CCC-:B------:R-:W-:Y:S01]  /*1160*/  FFMA.RM R4, R16.reuse, R14.reuse, R13.reuse ;  /* 0x0000000e10047223 */ /* 0x1c0fe2000000400d */
[----:B------:R-:W-:Y:S02]  /*1170*/  ISETP.NE.AND P2, PT, R15, RZ, PT ;  /* 0x000000ff0f00720c */ /* 0x000fe40003f45270 */
[----:B------:R-:W-:Y:S01]  /*1180*/  LOP3.LUT R5, R3, 0x7fffff, RZ, 0xc0, !PT ;  /* 0x007fffff03057812 */ /* 0x000fe200078ec0ff */
[----:B------:R-:W-:Y:S01]  /*1190*/  FFMA.RP R3, R16, R14, R13 ;  /* 0x0000000e10037223 */ /* 0x000fe2000000800d */
[----:B------:R-:W-:Y:S02]  /*11a0*/  ISETP.NE.AND P1, PT, R15, RZ, PT ;  /* 0x000000ff0f00720c */ /* 0x000fe40003f25270 */
[----:B------:R-:W-:-:S02]  /*11b0*/  LOP3.LUT R5, R5, 0x800000, RZ, 0xfc, !PT ;  /* 0x0080000005057812 */ /* 0x000fc400078efcff */
[----:B------:R-:W-:Y:S02]  /*11c0*/  IADD3 R13, PT, PT, -R15, RZ, RZ ;  /* 0x000000ff0f0d7210 */ /* 0x000fe40007ffe1ff */
[----:B------:R-:W-:Y:S02]  /*11d0*/  SHF.L.U32 R12, R5, R12, RZ ;  /* 0x0000000c050c7219 */ /* 0x000fe400000006ff */
[----:B------:R-:W-:Y:S02]  /*11e0*/  FSETP.NEU.FTZ.AND P0, PT, R3, R4, PT ;  /* 0x000000040300720b */ /* 0x000fe40003f1d000 */
[----:B------:R-:W-:Y:S02]  /*11f0*/  SEL R4, R13, RZ, P2 ;  /* 0x000000ff0d047207 */ /* 0x000fe40001000000 */
[----:B------:R-:W-:Y:S02]  /*1200*/  ISETP.NE.AND P1, PT, R12, RZ, P1 ;  /* 0x000000ff0c00720c */ /* 0x000fe40000f25270 */
[----:B------:R-:W-:-:S02]  /*1210*/  SHF.R.U32.HI R4, RZ, R4, R5 ;  /* 0x00000004ff047219 */ /* 0x000fc40000011605 */
[----:B------:R-:W-:Y:S02]  /*1220*/  PLOP3.LUT P0, PT, P0, P1, PT, 0xf8, 0x8f ;  /* 0x00000000008f781c */ /* 0x000fe40000703f70 */
[----:B------:R-:W-:Y:S02]  /*1230*/  SHF.R.U32.HI R12, RZ, 0x1, R4 ;  /* 0x00000001ff0c7819 */ /* 0x000fe40000011604 */
[----:B------:R-:W-:-:S04]  /*1240*/  SEL R3, RZ, 0x1, !P0 ;  /* 0x00000001ff037807 */ /* 0x000fc80004000000 */
[----:B------:R-:W-:-:S04]  /*1250*/  LOP3.LUT R3, R3, 0x1, R12, 0xf8, !PT ;  /* 0x0000000103037812 */ /* 0x000fc800078ef80c */
[----:B------:R-:W-:-:S04]  /*1260*/  LOP3.LUT R3, R3, R4, RZ, 0xc0, !PT ;  /* 0x0000000403037212 */ /* 0x000fc800078ec0ff */
[----:B------:R-:W-:-:S04]  /*1270*/  IADD3 R3, PT, PT, R12, R3, RZ ;  /* 0x000000030c037210 */ /* 0x000fc80007ffe0ff */
[----:B------:R-:W-:Y:S01]  /*1280*/  LOP3.LUT R0, R3, R0, RZ, 0xfc, !PT ;  /* 0x0000000003007212 */ /* 0x000fe200078efcff */
[----:B------:R-:W-:Y:S06]  /*1290*/  BRA `(.L_x_20) ;  /* 0x0000000000107947 */ /* 0x000fec0003800000 */
.L_x_19:
[----:B------:R-:W-:-:S04]  /*12a0*/  LOP3.LUT R0, R0, 0x80000000, RZ, 0xc0, !PT ;  /* 0x8000000000007812 */ /* 0x000fc800078ec0ff */
[----:B------:R-:W-:Y:S01]  /*12b0*/  LOP3.LUT R0, R0, 0x7f800000, RZ, 0xfc, !PT ;  /* 0x7f80000000007812 */ /* 0x000fe200078efcff */
[----:B------:R-:W-:Y:S06]  /*12c0*/  BRA `(.L_x_20) ;  /* 0x0000000000047947 */ /* 0x000fec0003800000 */
.L_x_18:
[----:B------:R-:W-:-:S07]  /*12d0*/  LEA R0, R5, R0, 0x17 ;  /* 0x0000000005007211 */ /* 0x000fce00078eb8ff */
.L_x_20:
[----:B------:R-:W-:Y:S05]  /*12e0*/  BSYNC.RECONVERGENT B3 ;  /* 0x0000000000037941 */ /* 0x000fea0003800200 */
.L_x_17:
[----:B------:R-:W-:Y:S05]  /*12f0*/  BRA `(.L_x_21) ;  /* 0x0000000000207947 */ /* 0x000fea0003800000 */
.L_x_16:
[----:B------:R-:W-:-:S04]  /*1300*/  LOP3.LUT R0, R3, 0x80000000, R0, 0x48, !PT ;  /* 0x8000000003007812 */ /* 0x000fc800078e4800 */
[----:B------:R-:W-:Y:S01]  /*1310*/  LOP3.LUT R0, R0, 0x7f800000, RZ, 0xfc, !PT ;  /* 0x7f80000000007812 */ /* 0x000fe200078efcff */
[----:B------:R-:W-:Y:S06]  /*1320*/  BRA `(.L_x_21) ;  /* 0x0000000000147947 */ /* 0x000fec0003800000 */
.L_x_15:
[----:B------:R-:W-:Y:S01]  /*1330*/  LOP3.LUT R0, R3, 0x80000000, R0, 0x48, !PT ;  /* 0x8000000003007812 */ /* 0x000fe200078e4800 */
[----:B------:R-:W-:Y:S06]  /*1340*/  BRA `(.L_x_21) ;  /* 0x00000000000c7947 */ /* 0x000fec0003800000 */
.L_x_14:
[----:B------:R-:W0:Y:S01]  /*1350*/  MUFU.RSQ R0, -QNAN ;  /* 0xffc0000000007908 */ /* 0x000e220000001400 */
[----:B------:R-:W-:Y:S05]  /*1360*/  BRA `(.L_x_21) ;  /* 0x0000000000047947 */ /* 0x000fea0003800000 */
.L_x_13:
[----:B------:R-:W-:-:S07]  /*1370*/  FADD.FTZ R0, R0, R3 ;  /* 0x0000000300007221 */ /* 0x000fce0000010000 */
.L_x_21:
[----:B------:R-:W-:Y:S05]  /*1380*/  BSYNC.RECONVERGENT B2 ;  /* 0x0000000000027941 */ /* 0x000fea0003800200 */
.L_x_11:
[----:B------:R-:W-:-:S04]  /*1390*/  HFMA2 R3, -RZ, RZ, 0, 0 ;  /* 0x00000000ff037431 */ /* 0x000fc800000001ff */
[----:B0-----:R-:W-:Y:S05]  /*13a0*/  RET.REL.NODEC R2 `(_Z17computeSSIMKernelPKfS0_Pfiiiiii) ;  /* 0xffffffec02147950 */ /* 0x001fea0003c3ffff */
.L_x_22:
[----:B------:R-:W-:-:S00]  /*13b0*/  BRA `(.L_x_22) ;  /* 0xfffffffc00fc7947 */ /* 0x000fc0000383ffff */
[----:B------:R-:W-:-:S00]  /*13c0*/  NOP ;  /* 0x0000000000007918 */ /* 0x000fc00000000000 */
        /* <DEDUP_REMOVED lines=11> */
.L_x_23:


//--------------------- .nv.shared.reserved.0     --------------------------
	.section	.nv.shared.reserved.0,"aw",@nobits
	.weak		__nv_reservedSMEM_offset_0_alias
	.size		__nv_reservedSMEM_offset_0_alias, 0, 64
	.other		__nv_reservedSMEM_offset_0_alias,@"STO_CUDA_RESERVED_SHARED STV_DEFAULT"
__nv_reservedSMEM_offset_0_alias:
	.zero		0
	.zero		64


//--------------------- .nv.constant0._Z17computeSSIMKernelPKfS0_Pfiiiiii --------------------------
	.section	.nv.constant0._Z17computeSSIMKernelPKfS0_Pfiiiiii,"a",@progbits
	.sectionflags	@""
	.align	4
.nv.constant0._Z17computeSSIMKernelPKfS0_Pfiiiiii:
	.zero		944


//--------------------- SYMBOLS --------------------------

	.type		.nv.reservedSmem.offset0,@object
	.size		.nv.reservedSmem.offset0,0x4
